//
// Generated by NVIDIA NVVM Compiler
//
// Compiler Build ID: CL-36424714
// Cuda compilation tools, release 13.0, V13.0.88
// Based on NVVM 20.0.0
//

.version 9.0
.target sm_100
.address_size 64

	// .globl	_Z12intersectBVHPK7BVHNodeiPK6float3iS4_iPi

.visible .entry _Z12intersectBVHPK7BVHNodeiPK6float3iS4_iPi(
	.param .u64 .ptr .align 1 _Z12intersectBVHPK7BVHNodeiPK6float3iS4_iPi_param_0,
	.param .u32 _Z12intersectBVHPK7BVHNodeiPK6float3iS4_iPi_param_1,
	.param .u64 .ptr .align 1 _Z12intersectBVHPK7BVHNodeiPK6float3iS4_iPi_param_2,
	.param .u32 _Z12intersectBVHPK7BVHNodeiPK6float3iS4_iPi_param_3,
	.param .u64 .ptr .align 1 _Z12intersectBVHPK7BVHNodeiPK6float3iS4_iPi_param_4,
	.param .u32 _Z12intersectBVHPK7BVHNodeiPK6float3iS4_iPi_param_5,
	.param .u64 .ptr .align 1 _Z12intersectBVHPK7BVHNodeiPK6float3iS4_iPi_param_6
)
{
	.local .align 16 .b8 	__local_depot0[256];
	.reg .b64 	%SP;
	.reg .b64 	%SPL;
	.reg .pred 	%p<11>;
	.reg .b32 	%r<19>;
	.reg .b32 	%f<28>;
	.reg .b64 	%rd<17>;

	mov.u64 	%SPL, __local_depot0;
	ld.param.u64 	%rd6, [_Z12intersectBVHPK7BVHNodeiPK6float3iS4_iPi_param_0];
	ld.param.u64 	%rd7, [_Z12intersectBVHPK7BVHNodeiPK6float3iS4_iPi_param_4];
	ld.param.u32 	%r7, [_Z12intersectBVHPK7BVHNodeiPK6float3iS4_iPi_param_5];
	ld.param.u64 	%rd8, [_Z12intersectBVHPK7BVHNodeiPK6float3iS4_iPi_param_6];
	add.u64 	%rd1, %SPL, 0;
	mov.u32 	%r8, %ctaid.x;
	mov.u32 	%r9, %ntid.x;
	mov.u32 	%r10, %tid.x;
	mad.lo.s32 	%r1, %r8, %r9, %r10;
	setp.ge.s32 	%p1, %r1, %r7;
	@%p1 bra 	$L__BB0_12;
	cvta.to.global.u64 	%rd10, %rd7;
	mul.lo.s32 	%r12, %r1, 3;
	mul.wide.s32 	%rd11, %r12, 12;
	add.s64 	%rd12, %rd10, %rd11;
	ld.global.f32 	%f7, [%rd12];
	ld.global.f32 	%f8, [%rd12+4];
	ld.global.f32 	%f9, [%rd12+8];
	ld.global.f32 	%f10, [%rd12+12];
	ld.global.f32 	%f11, [%rd12+16];
	ld.global.f32 	%f12, [%rd12+20];
	ld.global.f32 	%f13, [%rd12+24];
	ld.global.f32 	%f14, [%rd12+28];
	ld.global.f32 	%f15, [%rd12+32];
	min.f32 	%f16, %f7, %f10;
	min.f32 	%f17, %f8, %f11;
	min.f32 	%f18, %f9, %f12;
	max.f32 	%f19, %f7, %f10;
	max.f32 	%f20, %f8, %f11;
	max.f32 	%f21, %f9, %f12;
	min.f32 	%f1, %f16, %f13;
	min.f32 	%f2, %f17, %f14;
	min.f32 	%f3, %f18, %f15;
	max.f32 	%f4, %f19, %f13;
	max.f32 	%f5, %f20, %f14;
	max.f32 	%f6, %f21, %f15;
	mov.b32 	%r13, 0;
	st.local.u32 	[%rd1], %r13;
	cvta.to.global.u64 	%rd2, %rd8;
	cvta.to.global.u64 	%rd3, %rd6;
	mov.b32 	%r18, 1;
$L__BB0_2:
	mov.u32 	%r2, %r18;
	atom.global.or.b32 	%r14, [%rd2], 0;
	setp.ne.s32 	%p2, %r14, 0;
	@%p2 bra 	$L__BB0_12;
	add.s32 	%r18, %r2, -1;
	mul.wide.u32 	%rd13, %r18, 4;
	add.s64 	%rd4, %rd1, %rd13;
	ld.local.u32 	%r15, [%rd4];
	mul.wide.s32 	%rd14, %r15, 40;
	add.s64 	%rd5, %rd3, %rd14;
	ld.global.f32 	%f22, [%rd5+12];
	setp.lt.f32 	%p3, %f22, %f1;
	@%p3 bra 	$L__BB0_11;
	ld.global.f32 	%f23, [%rd5];
	setp.gt.f32 	%p4, %f23, %f4;
	@%p4 bra 	$L__BB0_11;
	ld.global.f32 	%f24, [%rd5+16];
	setp.lt.f32 	%p5, %f24, %f2;
	@%p5 bra 	$L__BB0_11;
	ld.global.f32 	%f25, [%rd5+4];
	setp.gt.f32 	%p6, %f25, %f5;
	@%p6 bra 	$L__BB0_11;
	ld.global.f32 	%f26, [%rd5+20];
	setp.lt.f32 	%p7, %f26, %f3;
	@%p7 bra 	$L__BB0_11;
	ld.global.f32 	%f27, [%rd5+8];
	setp.gt.f32 	%p8, %f27, %f6;
	@%p8 bra 	$L__BB0_11;
	ld.global.u32 	%r4, [%rd5+24];
	setp.lt.s32 	%p9, %r4, 0;
	@%p9 bra 	$L__BB0_11;
	st.local.u32 	[%rd4], %r4;
	ld.global.u32 	%r16, [%rd5+28];
	add.s32 	%r18, %r2, 1;
	mul.wide.u32 	%rd15, %r2, 4;
	add.s64 	%rd16, %rd1, %rd15;
	st.local.u32 	[%rd16], %r16;
$L__BB0_11:
	setp.ne.s32 	%p10, %r18, 0;
	@%p10 bra 	$L__BB0_2;
$L__BB0_12:
	ret;

}


// ===== COMPILED SASS (sm_100) =====

	.target	sm_100

	.elftype	@"ET_EXEC"


//--------------------- .note.nv.tkinfo           --------------------------
	.section	.note.nv.tkinfo,"",@"SHT_NOTE"
	.sectionflags	@"SHF_NOTE_NV_TKINFO"
	.tkinfo
        /*0018*/ 	.word	0x00000002
        /*0030*/ 	.string	""
        /*0030*/ 	.string	"ptxas"
        /*0030*/ 	.string	"Cuda compilation tools, release 13.0, V13.0.88"
        /*0030*/ 	.string	"Build cuda_13.0.r13.0/compiler.36424714_0"
        /*0030*/ 	.string	"-arch sm_100 -m 64 "



//--------------------- .note.nv.cuinfo           --------------------------
	.section	.note.nv.cuinfo,"",@"SHT_NOTE"
	.sectionflags	@"SHF_NOTE_NV_CUINFO"
        /*0018*/ 	.short	0x0002
        /*001a*/ 	.short	0x0064
        /*001c*/ 	.short	0x0082
	.zero		2


//--------------------- .nv.info                  --------------------------
	.section	.nv.info,"",@"SHT_CUDA_INFO"
	.align	4


	//----- nvinfo : EIATTR_REGCOUNT
	.align		4
        /*0000*/ 	.byte	0x04, 0x2f
        /*0002*/ 	.short	(.L_1 - .L_0)
	.align		4
.L_0:
        /*0004*/ 	.word	index@(_Z12intersectBVHPK7BVHNodeiPK6float3iS4_iPi)
        /*0008*/ 	.word	0x00000015


	//----- nvinfo : EIATTR_FRAME_SIZE
	.align		4
.L_1:
        /*000c*/ 	.byte	0x04, 0x11
        /*000e*/ 	.short	(.L_3 - .L_2)
	.align		4
.L_2:
        /*0010*/ 	.word	index@(_Z12intersectBVHPK7BVHNodeiPK6float3iS4_iPi)
        /*0014*/ 	.word	0x00000100


	//----- nvinfo : EIATTR_MIN_STACK_SIZE
	.align		4
.L_3:
        /*0018*/ 	.byte	0x04, 0x12
        /*001a*/ 	.short	(.L_5 - .L_4)
	.align		4
.L_4:
        /*001c*/ 	.word	index@(_Z12intersectBVHPK7BVHNodeiPK6float3iS4_iPi)
        /*0020*/ 	.word	0x00000100
.L_5:


//--------------------- .nv.compat                --------------------------
	.section	.nv.compat,"",@"SHT_CUDA_COMPAT_INFO"
	.align	4
        /*0000*/ 	.byte	0x02, 0x09, 0x00, 0x00, 0x02, 0x02, 0x01, 0x00, 0x02, 0x05, 0x05, 0x00, 0x03, 0x07, 0x01, 0x01
        /*0010*/ 	.byte	0x02, 0x03, 0x00, 0x00, 0x02, 0x06, 0x01, 0x00, 0x04, 0x0b, 0x08, 0x00, 0x09, 0x00, 0x00, 0x00
        /*0020*/ 	.byte	0x00, 0x00, 0x00, 0x00


//--------------------- .nv.info._Z12intersectBVHPK7BVHNodeiPK6float3iS4_iPi --------------------------
	.section	.nv.info._Z12intersectBVHPK7BVHNodeiPK6float3iS4_iPi,"",@"SHT_CUDA_INFO"
	.sectionflags	@""
	.align	4


	//----- nvinfo : EIATTR_CUDA_API_VERSION
	.align		4
        /*0000*/ 	.byte	0x04, 0x37
        /*0002*/ 	.short	(.L_7 - .L_6)
.L_6:
        /*0004*/ 	.word	0x00000082


	//----- nvinfo : EIATTR_KPARAM_INFO
	.align		4
.L_7:
        /*0008*/ 	.byte	0x04, 0x17
        /*000a*/ 	.short	(.L_9 - .L_8)
.L_8:
        /*000c*/ 	.word	0x00000000
        /*0010*/ 	.short	0x0006
        /*0012*/ 	.short	0x0030
        /*0014*/ 	.byte	0x00, 0xf5, 0x21, 0x00


	//----- nvinfo : EIATTR_KPARAM_INFO
	.align		4
.L_9:
        /*0018*/ 	.byte	0x04, 0x17
        /*001a*/ 	.short	(.L_11 - .L_10)
.L_10:
        /*001c*/ 	.word	0x00000000
        /*0020*/ 	.short	0x0005
        /*0022*/ 	.short	0x0028
        /*0024*/ 	.byte	0x00, 0xf0, 0x11, 0x00


	//----- nvinfo : EIATTR_KPARAM_INFO
	.align		4
.L_11:
        /*0028*/ 	.byte	0x04, 0x17
        /*002a*/ 	.short	(.L_13 - .L_12)
.L_12:
        /*002c*/ 	.word	0x00000000
        /*0030*/ 	.short	0x0004
        /*0032*/ 	.short	0x0020
        /*0034*/ 	.byte	0x00, 0xf5, 0x21, 0x00


	//----- nvinfo : EIATTR_KPARAM_INFO
	.align		4
.L_13:
        /*0038*/ 	.byte	0x04, 0x17
        /*003a*/ 	.short	(.L_15 - .L_14)
.L_14:
        /*003c*/ 	.word	0x00000000
        /*0040*/ 	.short	0x0003
        /*0042*/ 	.short	0x0018
        /*0044*/ 	.byte	0x00, 0xf0, 0x11, 0x00


	//----- nvinfo : EIATTR_KPARAM_INFO
	.align		4
.L_15:
        /*0048*/ 	.byte	0x04, 0x17
        /*004a*/ 	.short	(.L_17 - .L_16)
.L_16:
        /*004c*/ 	.word	0x00000000
        /*0050*/ 	.short	0x0002
        /*0052*/ 	.short	0x0010
        /*0054*/ 	.byte	0x00, 0xf5, 0x21, 0x00


	//----- nvinfo : EIATTR_KPARAM_INFO
	.align		4
.L_17:
        /*0058*/ 	.byte	0x04, 0x17
        /*005a*/ 	.short	(.L_19 - .L_18)
.L_18:
        /*005c*/ 	.word	0x00000000
        /*0060*/ 	.short	0x0001
        /*0062*/ 	.short	0x0008
        /*0064*/ 	.byte	0x00, 0xf0, 0x11, 0x00


	//----- nvinfo : EIATTR_KPARAM_INFO
	.align		4
.L_19:
        /*0068*/ 	.byte	0x04, 0x17
        /*006a*/ 	.short	(.L_21 - .L_20)
.L_20:
        /*006c*/ 	.word	0x00000000
        /*0070*/ 	.short	0x0000
        /*0072*/ 	.short	0x0000
        /*0074*/ 	.byte	0x00, 0xf5, 0x21, 0x00


	//----- nvinfo : EIATTR_SPARSE_MMA_MASK
	.align		4
.L_21:
        /*0078*/ 	.byte	0x03, 0x50
        /*007a*/ 	.short	0x0000


	//----- nvinfo : EIATTR_MAXREG_COUNT
	.align		4
        /*007c*/ 	.byte	0x03, 0x1b
        /*007e*/ 	.short	0x00ff


	//----- nvinfo : EIATTR_MERCURY_ISA_VERSION
	.align		4
        /*0080*/ 	.byte	0x03, 0x5f
        /*0082*/ 	.short	0x0101


	//----- nvinfo : EIATTR_VRC_CTA_INIT_COUNT
	.align		4
        /*0084*/ 	.byte	0x02, 0x4a
	.zero		1
	.zero		1


	//----- nvinfo : EIATTR_EXIT_INSTR_OFFSETS
	.align		4
        /*0088*/ 	.byte	0x04, 0x1c
        /*008a*/ 	.short	(.L_23 - .L_22)


	//   ....[0]....
.L_22:
        /*008c*/ 	.word	0x00000080


	//   ....[1]....
        /*0090*/ 	.word	0x00000220


	//   ....[2]....
        /*0094*/ 	.word	0x00000460


	//----- nvinfo : EIATTR_CRS_STACK_SIZE
	.align		4
.L_23:
        /*0098*/ 	.byte	0x04, 0x1e
        /*009a*/ 	.short	(.L_25 - .L_24)
.L_24:
        /*009c*/ 	.word	0x00000000


	//----- nvinfo : EIATTR_CBANK_PARAM_SIZE
	.align		4
.L_25:
        /*00a0*/ 	.byte	0x03, 0x19
        /*00a2*/ 	.short	0x0038


	//----- nvinfo : EIATTR_PARAM_CBANK
	.align		4
        /*00a4*/ 	.byte	0x04, 0x0a
        /*00a6*/ 	.short	(.L_27 - .L_26)
	.align		4
.L_26:
        /*00a8*/ 	.word	index@(.nv.constant0._Z12intersectBVHPK7BVHNodeiPK6float3iS4_iPi)
        /*00ac*/ 	.short	0x0380
        /*00ae*/ 	.short	0x0038


	//----- nvinfo : EIATTR_SW_WAR
	.align		4
.L_27:
        /*00b0*/ 	.byte	0x04, 0x36
        /*00b2*/ 	.short	(.L_29 - .L_28)
.L_28:
        /*00b4*/ 	.word	0x00000008
.L_29:


//--------------------- .nv.callgraph             --------------------------
	.section	.nv.callgraph,"",@"SHT_CUDA_CALLGRAPH"
	.align	4
	.sectionentsize	8
	.align		4
        /*0000*/ 	.word	0x00000000
	.align		4
        /*0004*/ 	.word	0xffffffff
	.align		4
        /*0008*/ 	.word	0x00000000
	.align		4
        /*000c*/ 	.word	0xfffffffe
	.align		4
        /*0010*/ 	.word	0x00000000
	.align		4
        /*0014*/ 	.word	0xfffffffd
	.align		4
        /*0018*/ 	.word	0x00000000
	.align		4
        /*001c*/ 	.word	0xfffffffc


//--------------------- .text._Z12intersectBVHPK7BVHNodeiPK6float3iS4_iPi --------------------------
	.section	.text._Z12intersectBVHPK7BVHNodeiPK6float3iS4_iPi,"ax",@progbits
	.align	128
        .global         _Z12intersectBVHPK7BVHNodeiPK6float3iS4_iPi
        .type           _Z12intersectBVHPK7BVHNodeiPK6float3iS4_iPi,@function
        .size           _Z12intersectBVHPK7BVHNodeiPK6float3iS4_iPi,(.L_x_4 - _Z12intersectBVHPK7BVHNodeiPK6float3iS4_iPi)
        .other          _Z12intersectBVHPK7BVHNodeiPK6float3iS4_iPi,@"STO_CUDA_ENTRY STV_DEFAULT"
_Z12intersectBVHPK7BVHNodeiPK6float3iS4_iPi:
.text._Z12intersectBVHPK7BVHNodeiPK6float3iS4_iPi:
[----:B------:R-:W0:Y:S01]  /*0000*/  LDC R1, c[0x0][0x37c] ;  /* 0x0000df00ff017b82 */ /* 0x000e220000000800 */
[----:B------:R-:W1:Y:S07]  /*0010*/  S2R R3, SR_TID.X ;  /* 0x0000000000037919 */ /* 0x000e6e0000002100 */
[----:B------:R-:W1:Y:S01]  /*0020*/  S2UR UR4, SR_CTAID.X ;  /* 0x00000000000479c3 */ /* 0x000e620000002500 */
[----:B------:R-:W2:Y:S01]  /*0030*/  LDCU UR5, c[0x0][0x3a8] ;  /* 0x00007500ff0577ac */ /* 0x000ea20008000800 */
[----:B0-----:R-:W-:-:S06]  /*0040*/  VIADD R1, R1, 0xffffff00 ;  /* 0xffffff0001017836 */ /* 0x001fcc0000000000 */
[----:B------:R-:W1:Y:S02]  /*0050*/  LDC R0, c[0x0][0x360] ;  /* 0x0000d800ff007b82 */ /* 0x000e640000000800 */
[----:B-1----:R-:W-:-:S05]  /*0060*/  IMAD R0, R0, UR4, R3 ;  /* 0x0000000400007c24 */ /* 0x002fca000f8e0203 */
[----:B--2---:R-:W-:-:S13]  /*0070*/  ISETP.GE.AND P0, PT, R0, UR5, PT ;  /* 0x0000000500007c0c */ /* 0x004fda000bf06270 */
[----:B------:R-:W-:Y:S05]  /*0080*/  @P0 EXIT ;  /* 0x000000000000094d */ /* 0x000fea0003800000 */
[----:B------:R-:W0:Y:S01]  /*0090*/  LDC.64 R12, c[0x0][0x3a0] ;  /* 0x0000e800ff0c7b82 */ /* 0x000e220000000a00 */
[----:B------:R-:W1:Y:S01]  /*00a0*/  LDCU.64 UR4, c[0x0][0x358] ;  /* 0x00006b00ff0477ac */ /* 0x000e620008000a00 */
[----:B------:R-:W-:-:S04]  /*00b0*/  IMAD R3, R0, 0x3, RZ ;  /* 0x0000000300037824 */ /* 0x000fc800078e02ff */
[----:B0-----:R-:W-:Y:S01]  /*00c0*/  IMAD.WIDE R12, R3, 0xc, R12 ;  /* 0x0000000c030c7825 */ /* 0x001fe200078e020c */
[----:B------:R0:W-:Y:S01]  /*00d0*/  STL [R1], RZ ;  /* 0x000000ff01007387 */ /* 0x0001e20000100800 */
[----:B------:R-:W2:Y:S03]  /*00e0*/  LDC.64 R4, c[0x0][0x3b0] ;  /* 0x0000ec00ff047b82 */ /* 0x000ea60000000a00 */
[----:B-1----:R-:W3:Y:S04]  /*00f0*/  LDG.E R6, desc[UR4][R12.64] ;  /* 0x000000040c067981 */ /* 0x002ee8000c1e1900 */
[----:B------:R-:W3:Y:S01]  /*0100*/  LDG.E R7, desc[UR4][R12.64+0xc] ;  /* 0x00000c040c077981 */ /* 0x000ee2000c1e1900 */
[----:B------:R-:W1:Y:S03]  /*0110*/  LDC.64 R2, c[0x0][0x380] ;  /* 0x0000e000ff027b82 */ /* 0x000e660000000a00 */
[----:B------:R-:W3:Y:S04]  /*0120*/  LDG.E R14, desc[UR4][R12.64+0x18] ;  /* 0x000018040c0e7981 */ /* 0x000ee8000c1e1900 */
[----:B------:R-:W4:Y:S04]  /*0130*/  LDG.E R8, desc[UR4][R12.64+0x4] ;  /* 0x000004040c087981 */ /* 0x000f28000c1e1900 */
[----:B------:R-:W4:Y:S04]  /*0140*/  LDG.E R9, desc[UR4][R12.64+0x10] ;  /* 0x000010040c097981 */ /* 0x000f28000c1e1900 */
[----:B------:R-:W4:Y:S04]  /*0150*/  LDG.E R15, desc[UR4][R12.64+0x1c] ;  /* 0x00001c040c0f7981 */ /* 0x000f28000c1e1900 */
[----:B------:R-:W5:Y:S04]  /*0160*/  LDG.E R10, desc[UR4][R12.64+0x8] ;  /* 0x000008040c0a7981 */ /* 0x000f68000c1e1900 */
[----:B------:R-:W5:Y:S04]  /*0170*/  LDG.E R11, desc[UR4][R12.64+0x14] ;  /* 0x000014040c0b7981 */ /* 0x000f68000c1e1900 */
[----:B------:R0:W5:Y:S02]  /*0180*/  LDG.E R16, desc[UR4][R12.64+0x20] ;  /* 0x000020040c107981 */ /* 0x000164000c1e1900 */
[----:B0-----:R-:W-:Y:S01]  /*0190*/  IMAD.MOV.U32 R12, RZ, RZ, 0x1 ;  /* 0x00000001ff0c7424 */ /* 0x001fe200078e00ff */
[----:B---3--:R-:W-:-:S02]  /*01a0*/  FMNMX3 R0, R6, R7, R14, PT ;  /* 0x0000000706007276 */ /* 0x008fc4000380000e */
[----:B------:R-:W-:Y:S02]  /*01b0*/  FMNMX3 R6, R6, R7, R14, !PT ;  /* 0x0000000706067276 */ /* 0x000fe4000780000e */
[CCC-:B----4-:R-:W-:Y:S02]  /*01c0*/  FMNMX3 R7, R8.reuse, R9.reuse, R15.reuse, PT ;  /* 0x0000000908077276 */ /* 0x1d0fe4000380000f */
[----:B------:R-:W-:Y:S02]  /*01d0*/  FMNMX3 R8, R8, R9, R15, !PT ;  /* 0x0000000908087276 */ /* 0x000fe4000780000f */
[CCC-:B-----5:R-:W-:Y:S02]  /*01e0*/  FMNMX3 R9, R10.reuse, R11.reuse, R16.reuse, PT ;  /* 0x0000000b0a097276 */ /* 0x1e0fe40003800010 */
[----:B-12---:R-:W-:-:S07]  /*01f0*/  FMNMX3 R10, R10, R11, R16, !PT ;  /* 0x0000000b0a0a7276 */ /* 0x006fce0007800010 */
.L_x_2:
[----:B0-----:R-:W2:Y:S02]  /*0200*/  ATOMG.E.OR.STRONG.GPU PT, R11, desc[UR4][R4.64], RZ ;  /* 0x800000ff040b79a8 */ /* 0x001ea4000b1ef104 */
[----:B--2---:R-:W-:-:S13]  /*0210*/  ISETP.NE.AND P0, PT, R11, RZ, PT ;  /* 0x000000ff0b00720c */ /* 0x004fda0003f05270 */
[----:B------:R-:W-:Y:S05]  /*0220*/  @P0 EXIT ;  /* 0x000000000000094d */ /* 0x000fea0003800000 */
[----:B------:R-:W-:Y:S02]  /*0230*/  IMAD.MOV.U32 R18, RZ, RZ, R12 ;  /* 0x000000ffff127224 */ /* 0x000fe400078e000c */
[----:B------:R-:W-:-:S04]  /*0240*/  VIADD R12, R12, 0xffffffff ;  /* 0xffffffff0c0c7836 */ /* 0x000fc80000000000 */
[----:B------:R-:W-:-:S05]  /*0250*/  IMAD R11, R12, 0x4, R1 ;  /* 0x000000040c0b7824 */ /* 0x000fca00078e0201 */
[----:B------:R-:W2:Y:S02]  /*0260*/  LDL R15, [R11] ;  /* 0x000000000b0f7983 */ /* 0x000ea40000100800 */
[----:B--2---:R-:W-:-:S05]  /*0270*/  IMAD.WIDE R14, R15, 0x28, R2 ;  /* 0x000000280f0e7825 */ /* 0x004fca00078e0202 */
[----:B------:R-:W2:Y:S01]  /*0280*/  LDG.E R13, desc[UR4][R14.64+0xc] ;  /* 0x00000c040e0d7981 */ /* 0x000ea2000c1e1900 */
[----:B------:R-:W-:Y:S01]  /*0290*/  BSSY.RECONVERGENT B0, `(.L_x_0) ;  /* 0x000001a000007945 */ /* 0x000fe20003800200 */
[----:B--2---:R-:W-:-:S13]  /*02a0*/  FSETP.GEU.AND P0, PT, R13, R0, PT ;  /* 0x000000000d00720b */ /* 0x004fda0003f0e000 */
[----:B------:R-:W-:Y:S05]  /*02b0*/  @!P0 BRA `(.L_x_1) ;  /* 0x00000000005c8947 */ /* 0x000fea0003800000 */
[----:B------:R-:W2:Y:S02]  /*02c0*/  LDG.E R13, desc[UR4][R14.64] ;  /* 0x000000040e0d7981 */ /* 0x000ea4000c1e1900 */
[----:B--2---:R-:W-:-:S13]  /*02d0*/  FSETP.GT.AND P0, PT, R13, R6, PT ;  /* 0x000000060d00720b */ /* 0x004fda0003f04000 */
[----:B------:R-:W-:Y:S05]  /*02e0*/  @P0 BRA `(.L_x_1) ;  /* 0x0000000000500947 */ /* 0x000fea0003800000 */
[----:B------:R-:W2:Y:S02]  /*02f0*/  LDG.E R16, desc[UR4][R14.64+0x10] ;  /* 0x000010040e107981 */ /* 0x000ea4000c1e1900 */
        /* <DEDUP_REMOVED lines=12> */
[----:B--2---:R-:W-:-:S13]  /*03c0*/  ISETP.GE.AND P0, PT, R16, RZ, PT ;  /* 0x000000ff1000720c */ /* 0x004fda0003f06270 */
[----:B------:R-:W-:Y:S05]  /*03d0*/  @!P0 BRA `(.L_x_1) ;  /* 0x0000000000148947 */ /* 0x000fea0003800000 */
[----:B------:R-:W2:Y:S01]  /*03e0*/  LDG.E R14, desc[UR4][R14.64+0x1c] ;  /* 0x00001c040e0e7981 */ /* 0x000ea2000c1e1900 */
[C---:B------:R-:W-:Y:S02]  /*03f0*/  IMAD R13, R18.reuse, 0x4, R1 ;  /* 0x00000004120d7824 */ /* 0x040fe400078e0201 */
[----:B------:R-:W-:Y:S01]  /*0400*/  VIADD R12, R18, 0x1 ;  /* 0x00000001120c7836 */ /* 0x000fe20000000000 */
[----:B------:R0:W-:Y:S04]  /*0410*/  STL [R11], R16 ;  /* 0x000000100b007387 */ /* 0x0001e80000100800 */
[----:B--2---:R0:W-:Y:S02]  /*0420*/  STL [R13], R14 ;  /* 0x0000000e0d007387 */ /* 0x0041e40000100800 */
.L_x_1:
[----:B------:R-:W-:Y:S05]  /*0430*/  BSYNC.RECONVERGENT B0 ;  /* 0x0000000000007941 */ /* 0x000fea0003800200 */
.L_x_0:
[----:B------:R-:W-:-:S13]  /*0440*/  ISETP.NE.AND P0, PT, R12, RZ, PT ;  /* 0x000000ff0c00720c */ /* 0x000fda0003f05270 */
[----:B------:R-:W-:Y:S05]  /*0450*/  @P0 BRA `(.L_x_2) ;  /* 0xfffffffc00680947 */ /* 0x000fea000383ffff */
[----:B------:R-:W-:Y:S05]  /*0460*/  EXIT ;  /* 0x000000000000794d */ /* 0x000fea0003800000 */
.L_x_3:
[----:B------:R-:W-:-:S00]  /*0470*/  BRA `(.L_x_3) ;  /* 0xfffffffc00fc7947 */ /* 0x000fc0000383ffff */
[----:B------:R-:W-:-:S00]  /*0480*/  NOP ;  /* 0x0000000000007918 */ /* 0x000fc00000000000 */
[----:B------:R-:W-:-:S00]  /*0490*/  NOP ;  /* 0x0000000000007918 */ /* 0x000fc00000000000 */
[----:B------:R-:W-:-:S00]  /*04a0*/  NOP ;  /* 0x0000000000007918 */ /* 0x000fc00000000000 */
[----:B------:R-:W-:-:S00]  /*04b0*/  NOP ;  /* 0x0000000000007918 */ /* 0x000fc00000000000 */
[----:B------:R-:W-:-:S00]  /*04c0*/  NOP ;  /* 0x0000000000007918 */ /* 0x000fc00000000000 */
[----:B------:R-:W-:-:S00]  /*04d0*/  NOP ;  /* 0x0000000000007918 */ /* 0x000fc00000000000 */
[----:B------:R-:W-:-:S00]  /*04e0*/  NOP ;  /* 0x0000000000007918 */ /* 0x000fc00000000000 */
[----:B------:R-:W-:-:S00]  /*04f0*/  NOP ;  /* 0x0000000000007918 */ /* 0x000fc00000000000 */
.L_x_4:


//--------------------- .nv.shared.reserved.0     --------------------------
	.section	.nv.shared.reserved.0,"aw",@nobits
	.weak		__nv_reservedSMEM_offset_0_alias
	.size		__nv_reservedSMEM_offset_0_alias, 0, 64
	.other		__nv_reservedSMEM_offset_0_alias,@"STO_CUDA_RESERVED_SHARED STV_DEFAULT"
__nv_reservedSMEM_offset_0_alias:
	.zero		0
	.zero		64


//--------------------- .nv.constant0._Z12intersectBVHPK7BVHNodeiPK6float3iS4_iPi --------------------------
	.section	.nv.constant0._Z12intersectBVHPK7BVHNodeiPK6float3iS4_iPi,"a",@progbits
	.sectionflags	@""
	.align	4
.nv.constant0._Z12intersectBVHPK7BVHNodeiPK6float3iS4_iPi:
	.zero		952


//--------------------- SYMBOLS --------------------------

	.type		.nv.reservedSmem.offset0,@object
	.size		.nv.reservedSmem.offset0,0x4
